	.headerflags	@"EF_CUDA_TEXMODE_UNIFIED EF_CUDA_64BIT_ADDRESS EF_CUDA_ACCELERATORS EF_CUDA_SM90 EF_CUDA_VIRTUAL_SM(EF_CUDA_SM90)"
	.elftype	@"ET_EXEC"


//--------------------- .nv.info                  --------------------------
	.section	.nv.info,"",@"SHT_CUDA_INFO"
	.align	4


	//----- nvinfo : EIATTR_REGCOUNT
	.align		4
        /*0000*/ 	.byte	0x04, 0x2f
        /*0002*/ 	.short	(.L_1 - .L_0)
	.align		4
.L_0:
        /*0004*/ 	.word	index@(triton_poi_fused_cat_3)
        /*0008*/ 	.word	0x0000000c


	//----- nvinfo : EIATTR_MIN_STACK_SIZE
	.align		4
.L_1:
        /*000c*/ 	.byte	0x04, 0x12
        /*000e*/ 	.short	(.L_3 - .L_2)
	.align		4
.L_2:
        /*0010*/ 	.word	index@(triton_poi_fused_cat_3)
        /*0014*/ 	.word	0x00000000


	//----- nvinfo : EIATTR_FRAME_SIZE
	.align		4
.L_3:
        /*0018*/ 	.byte	0x04, 0x11
        /*001a*/ 	.short	(.L_5 - .L_4)
	.align		4
.L_4:
        /*001c*/ 	.word	index@(triton_poi_fused_cat_3)
        /*0020*/ 	.word	0x00000000


	//----- nvinfo : EIATTR_MIN_STACK_SIZE
	.align		4
.L_5:
        /*0024*/ 	.byte	0x04, 0x12
        /*0026*/ 	.short	(.L_7 - .L_6)
	.align		4
.L_6:
        /*0028*/ 	.word	index@(triton_poi_fused_cat_3)
        /*002c*/ 	.word	0x00000000
.L_7:


//--------------------- .nv.info.triton_poi_fused_cat_3 --------------------------
	.section	.nv.info.triton_poi_fused_cat_3,"",@"SHT_CUDA_INFO"
	.sectionflags	@""
	.align	4


	//----- nvinfo : EIATTR_CUDA_API_VERSION
	.align		4
        /*0000*/ 	.byte	0x04, 0x37
        /*0002*/ 	.short	(.L_9 - .L_8)
.L_8:
        /*0004*/ 	.word	0x0000007c


	//----- nvinfo : EIATTR_KPARAM_INFO
	.align		4
.L_9:
        /*0008*/ 	.byte	0x04, 0x17
        /*000a*/ 	.short	(.L_11 - .L_10)
.L_10:
        /*000c*/ 	.word	0x00000000
        /*0010*/ 	.short	0x0002
        /*0012*/ 	.short	0x0010
        /*0014*/ 	.byte	0x00, 0xf0, 0x11, 0x00


	//----- nvinfo : EIATTR_KPARAM_INFO
	.align		4
.L_11:
        /*0018*/ 	.byte	0x04, 0x17
        /*001a*/ 	.short	(.L_13 - .L_12)
.L_12:
        /*001c*/ 	.word	0x00000000
        /*0020*/ 	.short	0x0001
        /*0022*/ 	.short	0x0008
        /*0024*/ 	.byte	0x00, 0xf4, 0x21, 0x00


	//----- nvinfo : EIATTR_KPARAM_INFO
	.align		4
.L_13:
        /*0028*/ 	.byte	0x04, 0x17
        /*002a*/ 	.short	(.L_15 - .L_14)
.L_14:
        /*002c*/ 	.word	0x00000000
        /*0030*/ 	.short	0x0000
        /*0032*/ 	.short	0x0000
        /*0034*/ 	.byte	0x00, 0xf4, 0x21, 0x00


	//----- nvinfo : EIATTR_SPARSE_MMA_MASK
	.align		4
.L_15:
        /*0038*/ 	.byte	0x03, 0x50
        /*003a*/ 	.short	0x0000


	//----- nvinfo : EIATTR_MAXREG_COUNT
	.align		4
        /*003c*/ 	.byte	0x03, 0x1b
        /*003e*/ 	.short	0x00ff


	//----- nvinfo : EIATTR_EXIT_INSTR_OFFSETS
	.align		4
        /*0040*/ 	.byte	0x04, 0x1c
        /*0042*/ 	.short	(.L_17 - .L_16)


	//   ....[0]....
.L_16:
        /*0044*/ 	.word	0x00000130


	//   ....[1]....
        /*0048*/ 	.word	0x00000150


	//----- nvinfo : EIATTR_REQNTID
	.align		4
.L_17:
        /*004c*/ 	.byte	0x04, 0x10
        /*004e*/ 	.short	(.L_19 - .L_18)
.L_18:
        /*0050*/ 	.word	0x00000080
        /*0054*/ 	.word	0x00000001
        /*0058*/ 	.word	0x00000001


	//----- nvinfo : EIATTR_CBANK_PARAM_SIZE
	.align		4
.L_19:
        /*005c*/ 	.byte	0x03, 0x19
        /*005e*/ 	.short	0x0014


	//----- nvinfo : EIATTR_PARAM_CBANK
	.align		4
        /*0060*/ 	.byte	0x04, 0x0a
        /*0062*/ 	.short	(.L_21 - .L_20)
	.align		4
.L_20:
        /*0064*/ 	.word	index@(.nv.constant0.triton_poi_fused_cat_3)
        /*0068*/ 	.short	0x0210
        /*006a*/ 	.short	0x0014


	//----- nvinfo : EIATTR_SW_WAR
	.align		4
.L_21:
        /*006c*/ 	.byte	0x04, 0x36
        /*006e*/ 	.short	(.L_23 - .L_22)
.L_22:
        /*0070*/ 	.word	0x00000008
.L_23:


//--------------------- .nv.callgraph             --------------------------
	.section	.nv.callgraph,"",@"SHT_CUDA_CALLGRAPH"
	.align	4
	.sectionentsize	8
	.align		4
        /*0000*/ 	.word	0x00000000
	.align		4
        /*0004*/ 	.word	0xffffffff
	.align		4
        /*0008*/ 	.word	0x00000000
	.align		4
        /*000c*/ 	.word	0xfffffffe
	.align		4
        /*0010*/ 	.word	0x00000000
	.align		4
        /*0014*/ 	.word	0xfffffffd
	.align		4
        /*0018*/ 	.word	0x00000000
	.align		4
        /*001c*/ 	.word	0xfffffffc


//--------------------- .text.triton_poi_fused_cat_3 --------------------------
	.section	.text.triton_poi_fused_cat_3,"ax",@progbits
	.align	128
        .global         triton_poi_fused_cat_3
        .type           triton_poi_fused_cat_3,@function
        .size           triton_poi_fused_cat_3,(.L_x_1 - triton_poi_fused_cat_3)
        .other          triton_poi_fused_cat_3,@"STO_CUDA_ENTRY STV_DEFAULT"
triton_poi_fused_cat_3:
.text.triton_poi_fused_cat_3:
[----:B------:R-:W0:Y:S02]  /*0000*/  LDC R1, c[0x0][0x28] ;  /* 0x00000a00ff017b82 */ /* 0x000e240000000800 */
[----:B------:R-:W1:Y:S01]  /*0010*/  S2R R0, SR_TID.X ;  /* 0x0000000000007919 */ /* 0x000e620000002100 */
[----:B------:R-:W2:Y:S01]  /*0020*/  LDC.64 R2, c[0x0][0x210] ;  /* 0x00008400ff027b82 */ /* 0x000ea20000000a00 */
[----:B------:R-:W-:Y:S01]  /*0030*/  IMAD.MOV.U32 R9, RZ, RZ, RZ ;  /* 0x000000ffff097224 */ /* 0x000fe200078e00ff */
[----:B------:R-:W-:Y:S01]  /*0040*/  ULDC.64 UR4, c[0x0][0x208] ;  /* 0x0000820000047ab9 */ /* 0x000fe20000000a00 */
[----:B------:R-:W3:Y:S05]  /*0050*/  S2R R7, SR_CTAID.X ;  /* 0x0000000000077919 */ /* 0x000eea0000002500 */
[----:B------:R-:W4:Y:S01]  /*0060*/  LDC.64 R4, c[0x0][0x218] ;  /* 0x00008600ff047b82 */ /* 0x000f220000000a00 */
[----:B-1----:R-:W-:-:S05]  /*0070*/  LOP3.LUT R0, R0, 0x7f, RZ, 0xc0, !PT ;  /* 0x0000007f00007812 */ /* 0x002fca00078ec0ff */
[----:B---3--:R-:W-:-:S04]  /*0080*/  IMAD R7, R7, 0x80, R0 ;  /* 0x0000008007077824 */ /* 0x008fc800078e0200 */
[C---:B--2---:R-:W-:Y:S01]  /*0090*/  IMAD.WIDE R2, R7.reuse, 0x4, R2 ;  /* 0x0000000407027825 */ /* 0x044fe200078e0202 */
[----:B------:R-:W-:-:S13]  /*00a0*/  ISETP.GE.AND P0, PT, R7, 0x80, PT ;  /* 0x000000800700780c */ /* 0x000fda0003f06270 */
[----:B------:R1:W5:Y:S01]  /*00b0*/  @!P0 LDG.E R9, desc[UR4][R2.64] ;  /* 0x0000000402098981 */ /* 0x000362000c1e1900 */
[----:B------:R-:W-:-:S04]  /*00c0*/  SHF.R.S32.HI R0, RZ, 0x1f, R7 ;  /* 0x0000001fff007819 */ /* 0x000fc80000011407 */
[----:B------:R-:W-:-:S05]  /*00d0*/  LEA.HI R0, R0, R7, RZ, 0x5 ;  /* 0x0000000700007211 */ /* 0x000fca00078f28ff */
[C---:B------:R-:W-:Y:S01]  /*00e0*/  IMAD.SHL.U32 R6, R0.reuse, 0x4, RZ ;  /* 0x0000000400067824 */ /* 0x040fe200078e00ff */
[----:B------:R-:W-:-:S04]  /*00f0*/  LOP3.LUT R0, R0, 0xffffffe0, RZ, 0xc0, !PT ;  /* 0xffffffe000007812 */ /* 0x000fc800078ec0ff */
[----:B------:R-:W-:-:S04]  /*0100*/  LOP3.LUT R6, R6, 0xffffff80, RZ, 0xc0, !PT ;  /* 0xffffff8006067812 */ /* 0x000fc800078ec0ff */
[----:B------:R-:W-:-:S05]  /*0110*/  IADD3 R7, R6, R7, -R0 ;  /* 0x0000000706077210 */ /* 0x000fca0007ffe800 */
[----:B----4-:R-:W-:Y:S01]  /*0120*/  IMAD.WIDE R4, R7, 0x4, R4 ;  /* 0x0000000407047825 */ /* 0x010fe200078e0204 */
[----:B-1----:R-:W-:Y:S06]  /*0130*/  @P0 EXIT ;  /* 0x000000000000094d */ /* 0x002fec0003800000 */
[----:B-----5:R-:W-:Y:S01]  /*0140*/  STG.E desc[UR4][R4.64], R9 ;  /* 0x0000000904007986 */ /* 0x020fe2000c101904 */
[----:B------:R-:W-:Y:S05]  /*0150*/  EXIT ;  /* 0x000000000000794d */ /* 0x000fea0003800000 */
.L_x_0:
[----:B------:R-:W-:-:S00]  /*0160*/  BRA `(.L_x_0) ;  /* 0xfffffffc00fc7947 */ /* 0x000fc0000383ffff */
[----:B------:R-:W-:-:S00]  /*0170*/  NOP ;  /* 0x0000000000007918 */ /* 0x000fc00000000000 */
        /* <DEDUP_REMOVED lines=8> */
.L_x_1:


//--------------------- .nv.constant0.triton_poi_fused_cat_3 --------------------------
	.section	.nv.constant0.triton_poi_fused_cat_3,"a",@progbits
	.sectionflags	@""
	.align	4
.nv.constant0.triton_poi_fused_cat_3:
	.zero		548
